//
// Generated by NVIDIA NVVM Compiler
//
// Compiler Build ID: CL-36424714
// Cuda compilation tools, release 13.0, V13.0.88
// Based on NVVM 20.0.0
//

.version 9.0
.target sm_100
.address_size 64

	// .globl	default_function_kernel

.visible .entry default_function_kernel(
	.param .u64 .ptr .align 1 default_function_kernel_param_0,
	.param .u64 .ptr .align 1 default_function_kernel_param_1
)
{
	.reg .pred 	%p<3>;
	.reg .b32 	%r<9>;
	.reg .b32 	%f<54>;
	.reg .b64 	%rd<11>;

	ld.param.u64 	%rd6, [default_function_kernel_param_0];
	ld.param.u64 	%rd5, [default_function_kernel_param_1];
	cvta.to.global.u64 	%rd7, %rd6;
	add.s64 	%rd1, %rd7, 48;
	mov.b32 	%r7, 0;
	mov.f32 	%f53, 0f3F800000;
$L__BB0_1:
	mul.wide.u32 	%rd8, %r7, 408;
	add.s64 	%rd10, %rd1, %rd8;
	mov.b32 	%r8, 0;
$L__BB0_2:
	ld.global.nc.f32 	%f6, [%rd10+-48];
	mul.f32 	%f7, %f53, %f6;
	ld.global.nc.f32 	%f8, [%rd10+-44];
	mul.f32 	%f9, %f7, %f8;
	ld.global.nc.f32 	%f10, [%rd10+-40];
	mul.f32 	%f11, %f9, %f10;
	ld.global.nc.f32 	%f12, [%rd10+-36];
	mul.f32 	%f13, %f11, %f12;
	ld.global.nc.f32 	%f14, [%rd10+-32];
	mul.f32 	%f15, %f13, %f14;
	ld.global.nc.f32 	%f16, [%rd10+-28];
	mul.f32 	%f53, %f15, %f16;
	setp.eq.s32 	%p1, %r8, 16;
	@%p1 bra 	$L__BB0_4;
	ld.global.nc.f32 	%f17, [%rd10+-24];
	mul.f32 	%f18, %f53, %f17;
	ld.global.nc.f32 	%f19, [%rd10+-20];
	mul.f32 	%f20, %f18, %f19;
	ld.global.nc.f32 	%f21, [%rd10+-16];
	mul.f32 	%f22, %f20, %f21;
	ld.global.nc.f32 	%f23, [%rd10+-12];
	mul.f32 	%f24, %f22, %f23;
	ld.global.nc.f32 	%f25, [%rd10+-8];
	mul.f32 	%f26, %f24, %f25;
	ld.global.nc.f32 	%f27, [%rd10+-4];
	mul.f32 	%f28, %f26, %f27;
	ld.global.nc.f32 	%f29, [%rd10];
	mul.f32 	%f30, %f28, %f29;
	ld.global.nc.f32 	%f31, [%rd10+4];
	mul.f32 	%f32, %f30, %f31;
	ld.global.nc.f32 	%f33, [%rd10+8];
	mul.f32 	%f34, %f32, %f33;
	ld.global.nc.f32 	%f35, [%rd10+12];
	mul.f32 	%f36, %f34, %f35;
	ld.global.nc.f32 	%f37, [%rd10+16];
	mul.f32 	%f38, %f36, %f37;
	ld.global.nc.f32 	%f39, [%rd10+20];
	mul.f32 	%f40, %f38, %f39;
	ld.global.nc.f32 	%f41, [%rd10+24];
	mul.f32 	%f42, %f40, %f41;
	ld.global.nc.f32 	%f43, [%rd10+28];
	mul.f32 	%f44, %f42, %f43;
	ld.global.nc.f32 	%f45, [%rd10+32];
	mul.f32 	%f46, %f44, %f45;
	ld.global.nc.f32 	%f47, [%rd10+36];
	mul.f32 	%f48, %f46, %f47;
	ld.global.nc.f32 	%f49, [%rd10+40];
	mul.f32 	%f50, %f48, %f49;
	ld.global.nc.f32 	%f51, [%rd10+44];
	mul.f32 	%f53, %f50, %f51;
	add.s32 	%r8, %r8, 4;
	add.s64 	%rd10, %rd10, 96;
	bra.uni 	$L__BB0_2;
$L__BB0_4:
	add.s32 	%r7, %r7, 1;
	setp.ne.s32 	%p2, %r7, 9;
	@%p2 bra 	$L__BB0_1;
	cvta.to.global.u64 	%rd9, %rd5;
	st.global.f32 	[%rd9], %f53;
	ret;

}


// ===== COMPILED SASS (sm_100) =====

	.target	sm_100

	.elftype	@"ET_EXEC"


//--------------------- .note.nv.tkinfo           --------------------------
	.section	.note.nv.tkinfo,"",@"SHT_NOTE"
	.sectionflags	@"SHF_NOTE_NV_TKINFO"
	.tkinfo
        /*0018*/ 	.word	0x00000002
        /*0030*/ 	.string	""
        /*0030*/ 	.string	"ptxas"
        /*0030*/ 	.string	"Cuda compilation tools, release 13.0, V13.0.88"
        /*0030*/ 	.string	"Build cuda_13.0.r13.0/compiler.36424714_0"
        /*0030*/ 	.string	"-arch sm_100 -m 64 "



//--------------------- .note.nv.cuinfo           --------------------------
	.section	.note.nv.cuinfo,"",@"SHT_NOTE"
	.sectionflags	@"SHF_NOTE_NV_CUINFO"
        /*0018*/ 	.short	0x0002
        /*001a*/ 	.short	0x0064
        /*001c*/ 	.short	0x0082
	.zero		2


//--------------------- .nv.info                  --------------------------
	.section	.nv.info,"",@"SHT_CUDA_INFO"
	.align	4


	//----- nvinfo : EIATTR_REGCOUNT
	.align		4
        /*0000*/ 	.byte	0x04, 0x2f
        /*0002*/ 	.short	(.L_1 - .L_0)
	.align		4
.L_0:
        /*0004*/ 	.word	index@(default_function_kernel)
        /*0008*/ 	.word	0x0000001e


	//----- nvinfo : EIATTR_FRAME_SIZE
	.align		4
.L_1:
        /*000c*/ 	.byte	0x04, 0x11
        /*000e*/ 	.short	(.L_3 - .L_2)
	.align		4
.L_2:
        /*0010*/ 	.word	index@(default_function_kernel)
        /*0014*/ 	.word	0x00000000


	//----- nvinfo : EIATTR_MIN_STACK_SIZE
	.align		4
.L_3:
        /*0018*/ 	.byte	0x04, 0x12
        /*001a*/ 	.short	(.L_5 - .L_4)
	.align		4
.L_4:
        /*001c*/ 	.word	index@(default_function_kernel)
        /*0020*/ 	.word	0x00000000
.L_5:


//--------------------- .nv.compat                --------------------------
	.section	.nv.compat,"",@"SHT_CUDA_COMPAT_INFO"
	.align	4
        /*0000*/ 	.byte	0x02, 0x09, 0x00, 0x00, 0x02, 0x02, 0x01, 0x00, 0x02, 0x05, 0x05, 0x00, 0x03, 0x07, 0x01, 0x01
        /*0010*/ 	.byte	0x02, 0x03, 0x00, 0x00, 0x02, 0x06, 0x01, 0x00, 0x04, 0x0b, 0x08, 0x00, 0x09, 0x00, 0x00, 0x00
        /*0020*/ 	.byte	0x00, 0x00, 0x00, 0x00


//--------------------- .nv.info.default_function_kernel --------------------------
	.section	.nv.info.default_function_kernel,"",@"SHT_CUDA_INFO"
	.sectionflags	@""
	.align	4


	//----- nvinfo : EIATTR_CUDA_API_VERSION
	.align		4
        /*0000*/ 	.byte	0x04, 0x37
        /*0002*/ 	.short	(.L_7 - .L_6)
.L_6:
        /*0004*/ 	.word	0x00000082


	//----- nvinfo : EIATTR_KPARAM_INFO
	.align		4
.L_7:
        /*0008*/ 	.byte	0x04, 0x17
        /*000a*/ 	.short	(.L_9 - .L_8)
.L_8:
        /*000c*/ 	.word	0x00000000
        /*0010*/ 	.short	0x0001
        /*0012*/ 	.short	0x0008
        /*0014*/ 	.byte	0x00, 0xf5, 0x21, 0x00


	//----- nvinfo : EIATTR_KPARAM_INFO
	.align		4
.L_9:
        /*0018*/ 	.byte	0x04, 0x17
        /*001a*/ 	.short	(.L_11 - .L_10)
.L_10:
        /*001c*/ 	.word	0x00000000
        /*0020*/ 	.short	0x0000
        /*0022*/ 	.short	0x0000
        /*0024*/ 	.byte	0x00, 0xf5, 0x21, 0x00


	//----- nvinfo : EIATTR_SPARSE_MMA_MASK
	.align		4
.L_11:
        /*0028*/ 	.byte	0x03, 0x50
        /*002a*/ 	.short	0x0000


	//----- nvinfo : EIATTR_MAXREG_COUNT
	.align		4
        /*002c*/ 	.byte	0x03, 0x1b
        /*002e*/ 	.short	0x00ff


	//----- nvinfo : EIATTR_MERCURY_ISA_VERSION
	.align		4
        /*0030*/ 	.byte	0x03, 0x5f
        /*0032*/ 	.short	0x0101


	//----- nvinfo : EIATTR_VRC_CTA_INIT_COUNT
	.align		4
        /*0034*/ 	.byte	0x02, 0x4a
	.zero		1
	.zero		1


	//----- nvinfo : EIATTR_EXIT_INSTR_OFFSETS
	.align		4
        /*0038*/ 	.byte	0x04, 0x1c
        /*003a*/ 	.short	(.L_13 - .L_12)


	//   ....[0]....
.L_12:
        /*003c*/ 	.word	0x00000db0


	//----- nvinfo : EIATTR_CBANK_PARAM_SIZE
	.align		4
.L_13:
        /*0040*/ 	.byte	0x03, 0x19
        /*0042*/ 	.short	0x0010


	//----- nvinfo : EIATTR_PARAM_CBANK
	.align		4
        /*0044*/ 	.byte	0x04, 0x0a
        /*0046*/ 	.short	(.L_15 - .L_14)
	.align		4
.L_14:
        /*0048*/ 	.word	index@(.nv.constant0.default_function_kernel)
        /*004c*/ 	.short	0x0380
        /*004e*/ 	.short	0x0010


	//----- nvinfo : EIATTR_SW_WAR
	.align		4
.L_15:
        /*0050*/ 	.byte	0x04, 0x36
        /*0052*/ 	.short	(.L_17 - .L_16)
.L_16:
        /*0054*/ 	.word	0x00000008
.L_17:


//--------------------- .nv.callgraph             --------------------------
	.section	.nv.callgraph,"",@"SHT_CUDA_CALLGRAPH"
	.align	4
	.sectionentsize	8
	.align		4
        /*0000*/ 	.word	0x00000000
	.align		4
        /*0004*/ 	.word	0xffffffff
	.align		4
        /*0008*/ 	.word	0x00000000
	.align		4
        /*000c*/ 	.word	0xfffffffe
	.align		4
        /*0010*/ 	.word	0x00000000
	.align		4
        /*0014*/ 	.word	0xfffffffd
	.align		4
        /*0018*/ 	.word	0x00000000
	.align		4
        /*001c*/ 	.word	0xfffffffc


//--------------------- .text.default_function_kernel --------------------------
	.section	.text.default_function_kernel,"ax",@progbits
	.align	128
        .global         default_function_kernel
        .type           default_function_kernel,@function
        .size           default_function_kernel,(.L_x_2 - default_function_kernel)
        .other          default_function_kernel,@"STO_CUDA_ENTRY STV_DEFAULT"
default_function_kernel:
.text.default_function_kernel:
[----:B------:R-:W-:Y:S01]  /*0000*/  LDC R1, c[0x0][0x37c] ;  /* 0x0000df00ff017b82 */ /* 0x000fe20000000800 */
[----:B------:R-:W0:Y:S01]  /*0010*/  LDCU.64 UR4, c[0x0][0x380] ;  /* 0x00007000ff0477ac */ /* 0x000e220008000a00 */
[----:B------:R-:W-:Y:S01]  /*0020*/  HFMA2 R4, -RZ, RZ, 0, 0 ;  /* 0x00000000ff047431 */ /* 0x000fe200000001ff */
[----:B------:R-:W-:Y:S01]  /*0030*/  MOV R14, 0x3f800000 ;  /* 0x3f800000000e7802 */ /* 0x000fe20000000f00 */
[----:B------:R-:W1:Y:S01]  /*0040*/  LDCU.64 UR6, c[0x0][0x358] ;  /* 0x00006b00ff0677ac */ /* 0x000e620008000a00 */
[----:B0-----:R-:W-:-:S04]  /*0050*/  UIADD3 UR4, UP0, UPT, UR4, 0x30, URZ ;  /* 0x0000003004047890 */ /* 0x001fc8000ff1e0ff */
[----:B-1----:R-:W-:-:S12]  /*0060*/  UIADD3.X UR5, UPT, UPT, URZ, UR5, URZ, UP0, !UPT ;  /* 0x00000005ff057290 */ /* 0x002fd800087fe4ff */
.L_x_0:
[----:B------:R-:W-:Y:S02]  /*0070*/  MOV R2, UR4 ;  /* 0x0000000400027c02 */ /* 0x000fe40008000f00 */
[----:B------:R-:W-:-:S03]  /*0080*/  MOV R3, UR5 ;  /* 0x0000000500037c02 */ /* 0x000fc60008000f00 */
[----:B------:R-:W-:-:S05]  /*0090*/  IMAD.WIDE.U32 R2, R4, 0x198, R2 ;  /* 0x0000019804027825 */ /* 0x000fca00078e0002 */
[----:B------:R-:W2:Y:S04]  /*00a0*/  LDG.E.CONSTANT R17, desc[UR6][R2.64+-0x30] ;  /* 0xffffd00602117981 */ /* 0x000ea8000c1e9900 */
[----:B------:R-:W3:Y:S04]  /*00b0*/  LDG.E.CONSTANT R27, desc[UR6][R2.64+-0x2c] ;  /* 0xffffd406021b7981 */ /* 0x000ee8000c1e9900 */
[----:B------:R-:W4:Y:S04]  /*00c0*/  LDG.E.CONSTANT R15, desc[UR6][R2.64+-0x28] ;  /* 0xffffd806020f7981 */ /* 0x000f28000c1e9900 */
[----:B------:R-:W5:Y:S04]  /*00d0*/  LDG.E.CONSTANT R26, desc[UR6][R2.64+-0x24] ;  /* 0xffffdc06021a7981 */ /* 0x000f68000c1e9900 */
        /* <DEDUP_REMOVED lines=18> */
[----:B------:R-:W5:Y:S01]  /*0200*/  LDG.E.CONSTANT R16, desc[UR6][R2.64+0x2c] ;  /* 0x00002c0602107981 */ /* 0x000f62000c1e9900 */
[----:B--2---:R-:W-:-:S03]  /*0210*/  FMUL R14, R17, R14 ;  /* 0x0000000e110e7220 */ /* 0x004fc60000400000 */
[----:B------:R-:W2:Y:S01]  /*0220*/  LDG.E.CONSTANT R17, desc[UR6][R2.64+0x28] ;  /* 0x0000280602117981 */ /* 0x000ea2000c1e9900 */
[----:B---3--:R-:W-:-:S04]  /*0230*/  FMUL R14, R14, R27 ;  /* 0x0000001b0e0e7220 */ /* 0x008fc80000400000 */
[----:B----4-:R-:W-:Y:S02]  /*0240*/  FMUL R27, R14, R15 ;  /* 0x0000000f0e1b7220 */ /* 0x010fe40000400000 */
[----:B------:R-:W3:Y:S02]  /*0250*/  LDG.E.CONSTANT R15, desc[UR6][R2.64+0x30] ;  /* 0x00003006020f7981 */ /* 0x000ee4000c1e9900 */
[----:B-----5:R-:W-:Y:S02]  /*0260*/  FMUL R26, R27, R26 ;  /* 0x0000001a1b1a7220 */ /* 0x020fe40000400000 */
[----:B------:R-:W4:Y:S02]  /*0270*/  LDG.E.CONSTANT R14, desc[UR6][R2.64+0x34] ;  /* 0x00003406020e7981 */ /* 0x000f24000c1e9900 */
[----:B------:R-:W-:Y:S02]  /*0280*/  FMUL R27, R26, R13 ;  /* 0x0000000d1a1b7220 */ /* 0x000fe40000400000 */
[----:B------:R-:W5:Y:S02]  /*0290*/  LDG.E.CONSTANT R13, desc[UR6][R2.64+0x38] ;  /* 0x00003806020d7981 */ /* 0x000f64000c1e9900 */
[----:B------:R-:W-:-:S02]  /*02a0*/  FMUL R26, R27, R12 ;  /* 0x0000000c1b1a7220 */ /* 0x000fc40000400000 */
[----:B------:R-:W5:Y:S02]  /*02b0*/  LDG.E.CONSTANT R12, desc[UR6][R2.64+0x3c] ;  /* 0x00003c06020c7981 */ /* 0x000f64000c1e9900 */
[----:B------:R-:W-:Y:S02]  /*02c0*/  FMUL R27, R26, R11 ;  /* 0x0000000b1a1b7220 */ /* 0x000fe40000400000 */
[----:B------:R-:W5:Y:S02]  /*02d0*/  LDG.E.CONSTANT R11, desc[UR6][R2.64+0x40] ;  /* 0x00004006020b7981 */ /* 0x000f64000c1e9900 */
        /* <DEDUP_REMOVED lines=30> */
[----:B--2---:R-:W-:Y:S02]  /*04c0*/  FMUL R27, R26, R17 ;  /* 0x000000111a1b7220 */ /* 0x004fe40000400000 */
[----:B------:R-:W2:Y:S02]  /*04d0*/  LDG.E.CONSTANT R17, desc[UR6][R2.64+0x80] ;  /* 0x0000800602117981 */ /* 0x000ea4000c1e9900 */
[----:B------:R-:W-:-:S02]  /*04e0*/  FMUL R26, R27, R16 ;  /* 0x000000101b1a7220 */ /* 0x000fc40000400000 */
[----:B------:R-:W2:Y:S02]  /*04f0*/  LDG.E.CONSTANT R16, desc[UR6][R2.64+0x84] ;  /* 0x0000840602107981 */ /* 0x000ea4000c1e9900 */
[----:B---3--:R-:W-:Y:S02]  /*0500*/  FMUL R27, R26, R15 ;  /* 0x0000000f1a1b7220 */ /* 0x008fe40000400000 */
[----:B------:R-:W3:Y:S02]  /*0510*/  LDG.E.CONSTANT R15, desc[UR6][R2.64+0x88] ;  /* 0x00008806020f7981 */ /* 0x000ee4000c1e9900 */
[----:B----4-:R-:W-:Y:S02]  /*0520*/  FMUL R26, R27, R14 ;  /* 0x0000000e1b1a7220 */ /* 0x010fe40000400000 */
[----:B------:R-:W4:Y:S02]  /*0530*/  LDG.E.CONSTANT R14, desc[UR6][R2.64+0x8c] ;  /* 0x00008c06020e7981 */ /* 0x000f24000c1e9900 */
[----:B-----5:R-:W-:-:S02]  /*0540*/  FMUL R27, R26, R13 ;  /* 0x0000000d1a1b7220 */ /* 0x020fc40000400000 */
        /* <DEDUP_REMOVED lines=35> */
[----:B--2---:R-:W-:-:S02]  /*0780*/  FMUL R27, R26, R17 ;  /* 0x000000111a1b7220 */ /* 0x004fc40000400000 */
[----:B------:R-:W2:Y:S02]  /*0790*/  LDG.E.CONSTANT R17, desc[UR6][R2.64+0xd8] ;  /* 0x0000d80602117981 */ /* 0x000ea4000c1e9900 */
[----:B------:R-:W-:Y:S02]  /*07a0*/  FMUL R26, R27, R16 ;  /* 0x000000101b1a7220 */ /* 0x000fe40000400000 */
[----:B------:R-:W2:Y:S02]  /*07b0*/  LDG.E.CONSTANT R16, desc[UR6][R2.64+0xdc] ;  /* 0x0000dc0602107981 */ /* 0x000ea4000c1e9900 */
[----:B---3--:R-:W-:Y:S02]  /*07c0*/  FMUL R27, R26, R15 ;  /* 0x0000000f1a1b7220 */ /* 0x008fe40000400000 */
[----:B------:R-:W3:Y:S02]  /*07d0*/  LDG.E.CONSTANT R15, desc[UR6][R2.64+0xe0] ;  /* 0x0000e006020f7981 */ /* 0x000ee4000c1e9900 */
[----:B----4-:R-:W-:-:S02]  /*07e0*/  FMUL R26, R27, R14 ;  /* 0x0000000e1b1a7220 */ /* 0x010fc40000400000 */
[----:B------:R-:W4:Y:S02]  /*07f0*/  LDG.E.CONSTANT R14, desc[UR6][R2.64+0xe4] ;  /* 0x0000e406020e7981 */ /* 0x000f24000c1e9900 */
[----:B-----5:R-:W-:Y:S02]  /*0800*/  FMUL R27, R26, R13 ;  /* 0x0000000d1a1b7220 */ /* 0x020fe40000400000 */
        /* <DEDUP_REMOVED lines=35> */
[----:B--2---:R-:W-:Y:S02]  /*0a40*/  FMUL R27, R26, R17 ;  /* 0x000000111a1b7220 */ /* 0x004fe40000400000 */
[----:B------:R-:W2:Y:S02]  /*0a50*/  LDG.E.CONSTANT R17, desc[UR6][R2.64+0x130] ;  /* 0x0001300602117981 */ /* 0x000ea4000c1e9900 */
[----:B------:R-:W-:Y:S02]  /*0a60*/  FMUL R26, R27, R16 ;  /* 0x000000101b1a7220 */ /* 0x000fe40000400000 */
[----:B------:R-:W2:Y:S02]  /*0a70*/  LDG.E.CONSTANT R16, desc[UR6][R2.64+0x134] ;  /* 0x0001340602107981 */ /* 0x000ea4000c1e9900 */
[----:B---3--:R-:W-:-:S02]  /*0a80*/  FMUL R27, R26, R15 ;  /* 0x0000000f1a1b7220 */ /* 0x008fc40000400000 */
[----:B------:R-:W3:Y:S02]  /*0a90*/  LDG.E.CONSTANT R15, desc[UR6][R2.64+0x138] ;  /* 0x00013806020f7981 */ /* 0x000ee4000c1e9900 */
[----:B----4-:R-:W-:Y:S02]  /*0aa0*/  FMUL R26, R27, R14 ;  /* 0x0000000e1b1a7220 */ /* 0x010fe40000400000 */
[----:B------:R-:W4:Y:S02]  /*0ab0*/  LDG.E.CONSTANT R14, desc[UR6][R2.64+0x13c] ;  /* 0x00013c06020e7981 */ /* 0x000f24000c1e9900 */
[----:B-----5:R-:W-:Y:S02]  /*0ac0*/  FMUL R27, R26, R13 ;  /* 0x0000000d1a1b7220 */ /* 0x020fe40000400000 */
        /* <DEDUP_REMOVED lines=16> */
[----:B------:R-:W5:Y:S04]  /*0bd0*/  LDG.E.CONSTANT R5, desc[UR6][R2.64+0x160] ;  /* 0x0001600602057981 */ /* 0x000f68000c1e9900 */
[----:B------:R-:W5:Y:S01]  /*0be0*/  LDG.E.CONSTANT R26, desc[UR6][R2.64+0x164] ;  /* 0x00016406021a7981 */ /* 0x000f62000c1e9900 */
[----:B------:R-:W-:-:S04]  /*0bf0*/  FMUL R0, R27, R0 ;  /* 0x000000001b007220 */ /* 0x000fc80000400000 */
[----:B------:R-:W-:-:S04]  /*0c00*/  FMUL R21, R0, R21 ;  /* 0x0000001500157220 */ /* 0x000fc80000400000 */
[----:B------:R-:W-:-:S04]  /*0c10*/  FMUL R22, R21, R22 ;  /* 0x0000001615167220 */ /* 0x000fc80000400000 */
[----:B------:R-:W-:-:S04]  /*0c20*/  FMUL R23, R22, R23 ;  /* 0x0000001716177220 */ /* 0x000fc80000400000 */
[----:B------:R-:W-:-:S04]  /*0c30*/  FMUL R24, R23, R24 ;  /* 0x0000001817187220 */ /* 0x000fc80000400000 */
[----:B------:R-:W-:-:S04]  /*0c40*/  FMUL R25, R24, R25 ;  /* 0x0000001918197220 */ /* 0x000fc80000400000 */
[----:B------:R-:W-:-:S04]  /*0c50*/  FMUL R20, R25, R20 ;  /* 0x0000001419147220 */ /* 0x000fc80000400000 */
[----:B------:R-:W-:-:S04]  /*0c60*/  FMUL R19, R20, R19 ;  /* 0x0000001314137220 */ /* 0x000fc80000400000 */
[----:B------:R-:W-:Y:S01]  /*0c70*/  FMUL R18, R19, R18 ;  /* 0x0000001213127220 */ /* 0x000fe20000400000 */
[----:B------:R-:W-:-:S04]  /*0c80*/  IADD3 R4, PT, PT, R4, 0x1, RZ ;  /* 0x0000000104047810 */ /* 0x000fc80007ffe0ff */
[----:B------:R-:W-:Y:S01]  /*0c90*/  ISETP.NE.AND P0, PT, R4, 0x9, PT ;  /* 0x000000090400780c */ /* 0x000fe20003f05270 */
[----:B--2---:R-:W-:-:S04]  /*0ca0*/  FMUL R17, R18, R17 ;  /* 0x0000001112117220 */ /* 0x004fc80000400000 */
[----:B------:R-:W-:-:S04]  /*0cb0*/  FMUL R16, R17, R16 ;  /* 0x0000001011107220 */ /* 0x000fc80000400000 */
[----:B---3--:R-:W-:-:S04]  /*0cc0*/  FMUL R15, R16, R15 ;  /* 0x0000000f100f7220 */ /* 0x008fc80000400000 */
[----:B----4-:R-:W-:-:S04]  /*0cd0*/  FMUL R14, R15, R14 ;  /* 0x0000000e0f0e7220 */ /* 0x010fc80000400000 */
[----:B-----5:R-:W-:-:S04]  /*0ce0*/  FMUL R13, R14, R13 ;  /* 0x0000000d0e0d7220 */ /* 0x020fc80000400000 */
        /* <DEDUP_REMOVED lines=9> */
[----:B------:R-:W-:Y:S06]  /*0d80*/  @P0 BRA `(.L_x_0) ;  /* 0xfffffff000b80947 */ /* 0x000fec000383ffff */
[----:B------:R-:W0:Y:S02]  /*0d90*/  LDC.64 R2, c[0x0][0x388] ;  /* 0x0000e200ff027b82 */ /* 0x000e240000000a00 */
[----:B0-----:R-:W-:Y:S01]  /*0da0*/  STG.E desc[UR6][R2.64], R14 ;  /* 0x0000000e02007986 */ /* 0x001fe2000c101906 */
[----:B------:R-:W-:Y:S05]  /*0db0*/  EXIT ;  /* 0x000000000000794d */ /* 0x000fea0003800000 */
.L_x_1:
[----:B------:R-:W-:-:S00]  /*0dc0*/  BRA `(.L_x_1) ;  /* 0xfffffffc00fc7947 */ /* 0x000fc0000383ffff */
[----:B------:R-:W-:-:S00]  /*0dd0*/  NOP ;  /* 0x0000000000007918 */ /* 0x000fc00000000000 */
        /* <DEDUP_REMOVED lines=10> */
.L_x_2:


//--------------------- .nv.shared.reserved.0     --------------------------
	.section	.nv.shared.reserved.0,"aw",@nobits
	.weak		__nv_reservedSMEM_offset_0_alias
	.size		__nv_reservedSMEM_offset_0_alias, 0, 64
	.other		__nv_reservedSMEM_offset_0_alias,@"STO_CUDA_RESERVED_SHARED STV_DEFAULT"
__nv_reservedSMEM_offset_0_alias:
	.zero		0
	.zero		64


//--------------------- .nv.constant0.default_function_kernel --------------------------
	.section	.nv.constant0.default_function_kernel,"a",@progbits
	.sectionflags	@""
	.align	4
.nv.constant0.default_function_kernel:
	.zero		912


//--------------------- SYMBOLS --------------------------

	.type		.nv.reservedSmem.offset0,@object
	.size		.nv.reservedSmem.offset0,0x4
